	.headerflags	@"EF_CUDA_TEXMODE_UNIFIED EF_CUDA_64BIT_ADDRESS EF_CUDA_SM86 EF_CUDA_VIRTUAL_SM(EF_CUDA_SM86)"
	.elftype	@"ET_EXEC"


//--------------------- .nv.info                  --------------------------
	.section	.nv.info,"",@"SHT_CUDA_INFO"
	.align	4


	//----- nvinfo : EIATTR_REGCOUNT
	.align		4
        /*0000*/ 	.byte	0x04, 0x2f
        /*0002*/ 	.short	(.L_1 - .L_0)
	.align		4
.L_0:
        /*0004*/ 	.word	index@(triton_poi_fused_clone_2)
        /*0008*/ 	.word	0x0000000e


	//----- nvinfo : EIATTR_MIN_STACK_SIZE
	.align		4
.L_1:
        /*000c*/ 	.byte	0x04, 0x12
        /*000e*/ 	.short	(.L_3 - .L_2)
	.align		4
.L_2:
        /*0010*/ 	.word	index@(triton_poi_fused_clone_2)
        /*0014*/ 	.word	0x00000000


	//----- nvinfo : EIATTR_FRAME_SIZE
	.align		4
.L_3:
        /*0018*/ 	.byte	0x04, 0x11
        /*001a*/ 	.short	(.L_5 - .L_4)
	.align		4
.L_4:
        /*001c*/ 	.word	index@(triton_poi_fused_clone_2)
        /*0020*/ 	.word	0x00000000


	//----- nvinfo : EIATTR_MIN_STACK_SIZE
	.align		4
.L_5:
        /*0024*/ 	.byte	0x04, 0x12
        /*0026*/ 	.short	(.L_7 - .L_6)
	.align		4
.L_6:
        /*0028*/ 	.word	index@(triton_poi_fused_clone_2)
        /*002c*/ 	.word	0x00000000
.L_7:


//--------------------- .nv.info.triton_poi_fused_clone_2 --------------------------
	.section	.nv.info.triton_poi_fused_clone_2,"",@"SHT_CUDA_INFO"
	.sectionflags	@""
	.align	4


	//----- nvinfo : EIATTR_CUDA_API_VERSION
	.align		4
        /*0000*/ 	.byte	0x04, 0x37
        /*0002*/ 	.short	(.L_9 - .L_8)
.L_8:
        /*0004*/ 	.word	0x0000007c


	//----- nvinfo : EIATTR_SW2861232_WAR
	.align		4
.L_9:
        /*0008*/ 	.byte	0x01, 0x35
	.zero		2


	//----- nvinfo : EIATTR_PARAM_CBANK
	.align		4
        /*000c*/ 	.byte	0x04, 0x0a
        /*000e*/ 	.short	(.L_11 - .L_10)
	.align		4
.L_10:
        /*0010*/ 	.word	index@(.nv.constant0.triton_poi_fused_clone_2)
        /*0014*/ 	.short	0x0160
        /*0016*/ 	.short	0x0020


	//----- nvinfo : EIATTR_CBANK_PARAM_SIZE
	.align		4
.L_11:
        /*0018*/ 	.byte	0x03, 0x19
        /*001a*/ 	.short	0x0020


	//----- nvinfo : EIATTR_KPARAM_INFO
	.align		4
        /*001c*/ 	.byte	0x04, 0x17
        /*001e*/ 	.short	(.L_13 - .L_12)
.L_12:
        /*0020*/ 	.word	0x00000000
        /*0024*/ 	.short	0x0003
        /*0026*/ 	.short	0x0018
        /*0028*/ 	.byte	0x00, 0xf4, 0x21, 0x00


	//----- nvinfo : EIATTR_KPARAM_INFO
	.align		4
.L_13:
        /*002c*/ 	.byte	0x04, 0x17
        /*002e*/ 	.short	(.L_15 - .L_14)
.L_14:
        /*0030*/ 	.word	0x00000000
        /*0034*/ 	.short	0x0002
        /*0036*/ 	.short	0x0010
        /*0038*/ 	.byte	0x00, 0xf0, 0x11, 0x00


	//----- nvinfo : EIATTR_KPARAM_INFO
	.align		4
.L_15:
        /*003c*/ 	.byte	0x04, 0x17
        /*003e*/ 	.short	(.L_17 - .L_16)
.L_16:
        /*0040*/ 	.word	0x00000000
        /*0044*/ 	.short	0x0001
        /*0046*/ 	.short	0x0008
        /*0048*/ 	.byte	0x00, 0xf4, 0x21, 0x00


	//----- nvinfo : EIATTR_KPARAM_INFO
	.align		4
.L_17:
        /*004c*/ 	.byte	0x04, 0x17
        /*004e*/ 	.short	(.L_19 - .L_18)
.L_18:
        /*0050*/ 	.word	0x00000000
        /*0054*/ 	.short	0x0000
        /*0056*/ 	.short	0x0000
        /*0058*/ 	.byte	0x00, 0xf4, 0x21, 0x00


	//----- nvinfo : EIATTR_MAXREG_COUNT
	.align		4
.L_19:
        /*005c*/ 	.byte	0x03, 0x1b
        /*005e*/ 	.short	0x00ff


	//----- nvinfo : EIATTR_EXIT_INSTR_OFFSETS
	.align		4
        /*0060*/ 	.byte	0x04, 0x1c
        /*0062*/ 	.short	(.L_21 - .L_20)


	//   ....[0]....
.L_20:
        /*0064*/ 	.word	0x00000190


	//----- nvinfo : EIATTR_REQNTID
	.align		4
.L_21:
        /*0068*/ 	.byte	0x04, 0x10
        /*006a*/ 	.short	(.L_23 - .L_22)
.L_22:
        /*006c*/ 	.word	0x00000080
        /*0070*/ 	.word	0x00000001
        /*0074*/ 	.word	0x00000001
.L_23:


//--------------------- .nv.callgraph             --------------------------
	.section	.nv.callgraph,"",@"SHT_CUDA_CALLGRAPH"
	.align	4
	.sectionentsize	8
	.align		4
        /*0000*/ 	.word	0x00000000
	.align		4
        /*0004*/ 	.word	0xffffffff
	.align		4
        /*0008*/ 	.word	0x00000000
	.align		4
        /*000c*/ 	.word	0xfffffffe
	.align		4
        /*0010*/ 	.word	0x00000000
	.align		4
        /*0014*/ 	.word	0xfffffffd
	.align		4
        /*0018*/ 	.word	0x00000000
	.align		4
        /*001c*/ 	.word	0xfffffffc


//--------------------- .nv.rel.action            --------------------------
	.section	.nv.rel.action,"",@"SHT_CUDA_RELOCINFO"
	.align	8
	.sectionentsize	8
        /*0000*/ 	.byte	0x73, 0x00, 0x00, 0x00, 0x00, 0x00, 0x00, 0x00, 0x00, 0x00, 0x00, 0x11, 0x25, 0x00, 0x05, 0x36


//--------------------- .nv.constant0.triton_poi_fused_clone_2 --------------------------
	.section	.nv.constant0.triton_poi_fused_clone_2,"a",@progbits
	.sectionflags	@""
	.align	4
.nv.constant0.triton_poi_fused_clone_2:
	.zero		384


//--------------------- .text.triton_poi_fused_clone_2 --------------------------
	.section	.text.triton_poi_fused_clone_2,"ax",@progbits
	.sectioninfo	@"SHI_REGISTERS=14"
	.align	128
        .global         triton_poi_fused_clone_2
        .type           triton_poi_fused_clone_2,@function
        .size           triton_poi_fused_clone_2,(.L_x_1 - triton_poi_fused_clone_2)
        .other          triton_poi_fused_clone_2,@"STO_CUDA_ENTRY STV_DEFAULT"
triton_poi_fused_clone_2:
.text.triton_poi_fused_clone_2:
[----:B------:R-:W-:Y:S02]  /*0000*/  IMAD.MOV.U32 R1, RZ, RZ, c[0x0][0x28] ;  /* 0x00000a00ff017624 */ /* 0x000fe400078e00ff */
[----:B------:R-:W0:Y:S01]  /*0010*/  S2R R0, SR_TID.X ;  /* 0x0000000000007919 */ /* 0x000e220000002100 */
[----:B------:R-:W-:Y:S01]  /*0020*/  IMAD.MOV.U32 R7, RZ, RZ, 0x2 ;  /* 0x00000002ff077424 */ /* 0x000fe200078e00ff */
[----:B------:R-:W-:Y:S02]  /*0030*/  ULDC.64 UR4, c[0x0][0x118] ;  /* 0x0000460000047ab9 */ /* 0x000fe40000000a00 */
[----:B------:R-:W1:Y:S01]  /*0040*/  S2R R5, SR_CTAID.X ;  /* 0x0000000000057919 */ /* 0x000e620000002500 */
[----:B0-----:R-:W-:Y:S01]  /*0050*/  IMAD.SHL.U32 R0, R0, 0x8, RZ ;  /* 0x0000000800007824 */ /* 0x001fe200078e00ff */
[----:B-1----:R-:W-:-:S04]  /*0060*/  SHF.R.S32.HI R3, RZ, 0x15, R5 ;  /* 0x00000015ff037819 */ /* 0x002fc80000011405 */
[----:B------:R-:W-:Y:S02]  /*0070*/  LOP3.LUT R0, R0, 0x3f8, RZ, 0xc0, !PT ;  /* 0x000003f800007812 */ /* 0x000fe400078ec0ff */
[----:B------:R-:W-:-:S03]  /*0080*/  SGXT R3, R3, 0x1 ;  /* 0x000000010303781a */ /* 0x000fc60000000200 */
[----:B------:R-:W-:-:S05]  /*0090*/  IMAD R0, R5, 0x400, R0 ;  /* 0x0000040005007824 */ /* 0x000fca00078e0200 */
[CC--:B------:R-:W-:Y:S02]  /*00a0*/  LEA.HI R2, R3.reuse, R0.reuse, RZ, 0x6 ;  /* 0x0000000003027211 */ /* 0x0c0fe400078f30ff */
[----:B------:R-:W-:Y:S02]  /*00b0*/  LEA.HI R5, R3, R0, RZ, 0xc ;  /* 0x0000000003057211 */ /* 0x000fe400078f60ff */
[----:B------:R-:W-:Y:S02]  /*00c0*/  SHF.R.S32.HI R4, RZ, 0x6, R2 ;  /* 0x00000006ff047819 */ /* 0x000fe40000011402 */
[----:B------:R-:W-:Y:S02]  /*00d0*/  LOP3.LUT R3, R2, 0xffffffc0, RZ, 0xc0, !PT ;  /* 0xffffffc002037812 */ /* 0x000fe400078ec0ff */
[----:B------:R-:W-:Y:S02]  /*00e0*/  LEA.HI R2, R4, R4, RZ, 0x6 ;  /* 0x0000000404027211 */ /* 0x000fe400078f30ff */
[----:B------:R-:W-:Y:S01]  /*00f0*/  SHF.R.S32.HI R6, RZ, 0xc, R5 ;  /* 0x0000000cff067819 */ /* 0x000fe20000011405 */
[----:B------:R-:W-:Y:S01]  /*0100*/  IMAD.IADD R3, R0, 0x1, -R3 ;  /* 0x0000000100037824 */ /* 0x000fe200078e0a03 */
[----:B------:R-:W-:-:S03]  /*0110*/  LOP3.LUT R5, R2, 0x1ffc0, RZ, 0xc0, !PT ;  /* 0x0001ffc002057812 */ /* 0x000fc600078ec0ff */
[----:B------:R-:W-:Y:S02]  /*0120*/  IMAD R6, R6, 0x40, R3 ;  /* 0x0000004006067824 */ /* 0x000fe400078e0203 */
[----:B------:R-:W-:-:S04]  /*0130*/  IMAD.IADD R5, R4, 0x1, -R5 ;  /* 0x0000000104057824 */ /* 0x000fc800078e0a05 */
[----:B------:R-:W-:-:S04]  /*0140*/  IMAD R2, R5, 0x8000, R6 ;  /* 0x0000800005027824 */ /* 0x000fc800078e0206 */
[----:B------:R-:W-:-:S05]  /*0150*/  IMAD.WIDE R2, R2, R7, c[0x0][0x160] ;  /* 0x0000580002027625 */ /* 0x000fca00078e0207 */
[----:B------:R-:W2:Y:S01]  /*0160*/  LDG.E.128 R8, [R2.64] ;  /* 0x0000000402087981 */ /* 0x000ea2000c1e1d00 */
[----:B------:R-:W-:-:S05]  /*0170*/  IMAD.WIDE R4, R0, R7, c[0x0][0x168] ;  /* 0x00005a0000047625 */ /* 0x000fca00078e0207 */
[----:B--2---:R-:W-:Y:S01]  /*0180*/  STG.E.128 [R4.64], R8 ;  /* 0x0000000804007986 */ /* 0x004fe2000c101d04 */
[----:B------:R-:W-:Y:S05]  /*0190*/  EXIT ;  /* 0x000000000000794d */ /* 0x000fea0003800000 */
.L_x_0:
[----:B------:R-:W-:-:S00]  /*01a0*/  BRA `(.L_x_0) ;  /* 0xfffffff000007947 */ /* 0x000fc0000383ffff */
[----:B------:R-:W-:-:S00]  /*01b0*/  NOP ;  /* 0x0000000000007918 */ /* 0x000fc00000000000 */
        /* <DEDUP_REMOVED lines=12> */
.L_x_1:
